//
// Generated by NVIDIA NVVM Compiler
//
// Compiler Build ID: CL-36424714
// Cuda compilation tools, release 13.0, V13.0.88
// Based on NVVM 20.0.0
//

.version 9.0
.target sm_100
.address_size 64

	// .globl	_Z12APSP_kernel1Piii

.visible .entry _Z12APSP_kernel1Piii(
	.param .u64 .ptr .align 1 _Z12APSP_kernel1Piii_param_0,
	.param .u32 _Z12APSP_kernel1Piii_param_1,
	.param .u32 _Z12APSP_kernel1Piii_param_2
)
{
	.reg .pred 	%p<3>;
	.reg .b32 	%r<34>;
	.reg .b64 	%rd<20>;

	ld.param.u64 	%rd2, [_Z12APSP_kernel1Piii_param_0];
	ld.param.u32 	%r4, [_Z12APSP_kernel1Piii_param_1];
	ld.param.u32 	%r6, [_Z12APSP_kernel1Piii_param_2];
	cvta.to.global.u64 	%rd1, %rd2;
	mov.u32 	%r7, %tid.x;
	mov.u32 	%r8, %ctaid.x;
	mov.u32 	%r9, %ntid.x;
	mad.lo.s32 	%r1, %r8, %r9, %r7;
	mov.u32 	%r10, %tid.y;
	mov.u32 	%r11, %ctaid.y;
	mov.u32 	%r12, %ntid.y;
	mad.lo.s32 	%r13, %r11, %r12, %r10;
	add.s32 	%r3, %r1, 32;
	max.s32 	%r14, %r1, %r13;
	setp.ge.s32 	%p1, %r14, %r6;
	@%p1 bra 	$L__BB0_2;
	mul.lo.s32 	%r15, %r6, %r1;
	add.s32 	%r16, %r15, %r13;
	mul.wide.s32 	%rd3, %r16, 4;
	add.s64 	%rd4, %rd1, %rd3;
	ld.global.u32 	%r17, [%rd4];
	add.s32 	%r18, %r15, %r4;
	mul.wide.s32 	%rd5, %r18, 4;
	add.s64 	%rd6, %rd1, %rd5;
	ld.global.u32 	%r19, [%rd6];
	mad.lo.s32 	%r20, %r6, %r4, %r13;
	mul.wide.s32 	%rd7, %r20, 4;
	add.s64 	%rd8, %rd1, %rd7;
	ld.global.u32 	%r21, [%rd8];
	add.s32 	%r22, %r21, %r19;
	min.s32 	%r23, %r17, %r22;
	st.global.u32 	[%rd4], %r23;
$L__BB0_2:
	add.s32 	%r24, %r13, 32;
	max.s32 	%r25, %r3, %r24;
	setp.ge.s32 	%p2, %r25, %r6;
	@%p2 bra 	$L__BB0_4;
	mul.lo.s32 	%r26, %r6, %r3;
	cvt.s64.s32 	%rd9, %r26;
	cvt.u64.u32 	%rd10, %r13;
	add.s64 	%rd11, %rd9, %rd10;
	shl.b64 	%rd12, %rd11, 2;
	add.s64 	%rd13, %rd1, %rd12;
	ld.global.u32 	%r27, [%rd13+128];
	add.s32 	%r28, %r26, %r4;
	mul.wide.s32 	%rd14, %r28, 4;
	add.s64 	%rd15, %rd1, %rd14;
	ld.global.u32 	%r29, [%rd15];
	mul.lo.s32 	%r30, %r6, %r4;
	cvt.s64.s32 	%rd16, %r30;
	add.s64 	%rd17, %rd16, %rd10;
	shl.b64 	%rd18, %rd17, 2;
	add.s64 	%rd19, %rd1, %rd18;
	ld.global.u32 	%r31, [%rd19+128];
	add.s32 	%r32, %r31, %r29;
	min.s32 	%r33, %r27, %r32;
	st.global.u32 	[%rd13+128], %r33;
$L__BB0_4:
	ret;

}


// ===== COMPILED SASS (sm_100) =====

	.target	sm_100

	.elftype	@"ET_EXEC"


//--------------------- .note.nv.tkinfo           --------------------------
	.section	.note.nv.tkinfo,"",@"SHT_NOTE"
	.sectionflags	@"SHF_NOTE_NV_TKINFO"
	.tkinfo
        /*0018*/ 	.word	0x00000002
        /*0030*/ 	.string	""
        /*0030*/ 	.string	"ptxas"
        /*0030*/ 	.string	"Cuda compilation tools, release 13.0, V13.0.88"
        /*0030*/ 	.string	"Build cuda_13.0.r13.0/compiler.36424714_0"
        /*0030*/ 	.string	"-arch sm_100 -m 64 "



//--------------------- .note.nv.cuinfo           --------------------------
	.section	.note.nv.cuinfo,"",@"SHT_NOTE"
	.sectionflags	@"SHF_NOTE_NV_CUINFO"
        /*0018*/ 	.short	0x0002
        /*001a*/ 	.short	0x0064
        /*001c*/ 	.short	0x0082
	.zero		2


//--------------------- .nv.info                  --------------------------
	.section	.nv.info,"",@"SHT_CUDA_INFO"
	.align	4


	//----- nvinfo : EIATTR_REGCOUNT
	.align		4
        /*0000*/ 	.byte	0x04, 0x2f
        /*0002*/ 	.short	(.L_1 - .L_0)
	.align		4
.L_0:
        /*0004*/ 	.word	index@(_Z12APSP_kernel1Piii)
        /*0008*/ 	.word	0x0000000e


	//----- nvinfo : EIATTR_FRAME_SIZE
	.align		4
.L_1:
        /*000c*/ 	.byte	0x04, 0x11
        /*000e*/ 	.short	(.L_3 - .L_2)
	.align		4
.L_2:
        /*0010*/ 	.word	index@(_Z12APSP_kernel1Piii)
        /*0014*/ 	.word	0x00000000


	//----- nvinfo : EIATTR_MIN_STACK_SIZE
	.align		4
.L_3:
        /*0018*/ 	.byte	0x04, 0x12
        /*001a*/ 	.short	(.L_5 - .L_4)
	.align		4
.L_4:
        /*001c*/ 	.word	index@(_Z12APSP_kernel1Piii)
        /*0020*/ 	.word	0x00000000
.L_5:


//--------------------- .nv.compat                --------------------------
	.section	.nv.compat,"",@"SHT_CUDA_COMPAT_INFO"
	.align	4
        /*0000*/ 	.byte	0x02, 0x09, 0x00, 0x00, 0x02, 0x02, 0x01, 0x00, 0x02, 0x05, 0x05, 0x00, 0x03, 0x07, 0x01, 0x01
        /*0010*/ 	.byte	0x02, 0x03, 0x00, 0x00, 0x02, 0x06, 0x01, 0x00, 0x04, 0x0b, 0x08, 0x00, 0x09, 0x00, 0x00, 0x00
        /*0020*/ 	.byte	0x00, 0x00, 0x00, 0x00


//--------------------- .nv.info._Z12APSP_kernel1Piii --------------------------
	.section	.nv.info._Z12APSP_kernel1Piii,"",@"SHT_CUDA_INFO"
	.sectionflags	@""
	.align	4


	//----- nvinfo : EIATTR_CUDA_API_VERSION
	.align		4
        /*0000*/ 	.byte	0x04, 0x37
        /*0002*/ 	.short	(.L_7 - .L_6)
.L_6:
        /*0004*/ 	.word	0x00000082


	//----- nvinfo : EIATTR_KPARAM_INFO
	.align		4
.L_7:
        /*0008*/ 	.byte	0x04, 0x17
        /*000a*/ 	.short	(.L_9 - .L_8)
.L_8:
        /*000c*/ 	.word	0x00000000
        /*0010*/ 	.short	0x0002
        /*0012*/ 	.short	0x000c
        /*0014*/ 	.byte	0x00, 0xf0, 0x11, 0x00


	//----- nvinfo : EIATTR_KPARAM_INFO
	.align		4
.L_9:
        /*0018*/ 	.byte	0x04, 0x17
        /*001a*/ 	.short	(.L_11 - .L_10)
.L_10:
        /*001c*/ 	.word	0x00000000
        /*0020*/ 	.short	0x0001
        /*0022*/ 	.short	0x0008
        /*0024*/ 	.byte	0x00, 0xf0, 0x11, 0x00


	//----- nvinfo : EIATTR_KPARAM_INFO
	.align		4
.L_11:
        /*0028*/ 	.byte	0x04, 0x17
        /*002a*/ 	.short	(.L_13 - .L_12)
.L_12:
        /*002c*/ 	.word	0x00000000
        /*0030*/ 	.short	0x0000
        /*0032*/ 	.short	0x0000
        /*0034*/ 	.byte	0x00, 0xf5, 0x21, 0x00


	//----- nvinfo : EIATTR_SPARSE_MMA_MASK
	.align		4
.L_13:
        /*0038*/ 	.byte	0x03, 0x50
        /*003a*/ 	.short	0x0000


	//----- nvinfo : EIATTR_MAXREG_COUNT
	.align		4
        /*003c*/ 	.byte	0x03, 0x1b
        /*003e*/ 	.short	0x00ff


	//----- nvinfo : EIATTR_MERCURY_ISA_VERSION
	.align		4
        /*0040*/ 	.byte	0x03, 0x5f
        /*0042*/ 	.short	0x0101


	//----- nvinfo : EIATTR_VRC_CTA_INIT_COUNT
	.align		4
        /*0044*/ 	.byte	0x02, 0x4a
	.zero		1
	.zero		1


	//----- nvinfo : EIATTR_EXIT_INSTR_OFFSETS
	.align		4
        /*0048*/ 	.byte	0x04, 0x1c
        /*004a*/ 	.short	(.L_15 - .L_14)


	//   ....[0]....
.L_14:
        /*004c*/ 	.word	0x00000200


	//   ....[1]....
        /*0050*/ 	.word	0x00000350


	//----- nvinfo : EIATTR_CRS_STACK_SIZE
	.align		4
.L_15:
        /*0054*/ 	.byte	0x04, 0x1e
        /*0056*/ 	.short	(.L_17 - .L_16)
.L_16:
        /*0058*/ 	.word	0x00000000


	//----- nvinfo : EIATTR_CBANK_PARAM_SIZE
	.align		4
.L_17:
        /*005c*/ 	.byte	0x03, 0x19
        /*005e*/ 	.short	0x0010


	//----- nvinfo : EIATTR_PARAM_CBANK
	.align		4
        /*0060*/ 	.byte	0x04, 0x0a
        /*0062*/ 	.short	(.L_19 - .L_18)
	.align		4
.L_18:
        /*0064*/ 	.word	index@(.nv.constant0._Z12APSP_kernel1Piii)
        /*0068*/ 	.short	0x0380
        /*006a*/ 	.short	0x0010


	//----- nvinfo : EIATTR_SW_WAR
	.align		4
.L_19:
        /*006c*/ 	.byte	0x04, 0x36
        /*006e*/ 	.short	(.L_21 - .L_20)
.L_20:
        /*0070*/ 	.word	0x00000008
.L_21:


//--------------------- .nv.callgraph             --------------------------
	.section	.nv.callgraph,"",@"SHT_CUDA_CALLGRAPH"
	.align	4
	.sectionentsize	8
	.align		4
        /*0000*/ 	.word	0x00000000
	.align		4
        /*0004*/ 	.word	0xffffffff
	.align		4
        /*0008*/ 	.word	0x00000000
	.align		4
        /*000c*/ 	.word	0xfffffffe
	.align		4
        /*0010*/ 	.word	0x00000000
	.align		4
        /*0014*/ 	.word	0xfffffffd
	.align		4
        /*0018*/ 	.word	0x00000000
	.align		4
        /*001c*/ 	.word	0xfffffffc


//--------------------- .text._Z12APSP_kernel1Piii --------------------------
	.section	.text._Z12APSP_kernel1Piii,"ax",@progbits
	.align	128
        .global         _Z12APSP_kernel1Piii
        .type           _Z12APSP_kernel1Piii,@function
        .size           _Z12APSP_kernel1Piii,(.L_x_3 - _Z12APSP_kernel1Piii)
        .other          _Z12APSP_kernel1Piii,@"STO_CUDA_ENTRY STV_DEFAULT"
_Z12APSP_kernel1Piii:
.text._Z12APSP_kernel1Piii:
[----:B------:R-:W-:Y:S01]  /*0000*/  LDC R1, c[0x0][0x37c] ;  /* 0x0000df00ff017b82 */ /* 0x000fe20000000800 */
[----:B------:R-:W0:Y:S07]  /*0010*/  S2R R0, SR_TID.X ;  /* 0x0000000000007919 */ /* 0x000e2e0000002100 */
[----:B------:R-:W0:Y:S01]  /*0020*/  LDC R3, c[0x0][0x360] ;  /* 0x0000d800ff037b82 */ /* 0x000e220000000800 */
[----:B------:R-:W1:Y:S01]  /*0030*/  LDCU UR6, c[0x0][0x38c] ;  /* 0x00007180ff0677ac */ /* 0x000e620008000800 */
[----:B------:R-:W-:Y:S01]  /*0040*/  BSSY.RECONVERGENT B0, `(.L_x_0) ;  /* 0x000001b000007945 */ /* 0x000fe20003800200 */
[----:B------:R-:W2:Y:S05]  /*0050*/  S2R R9, SR_TID.Y ;  /* 0x0000000000097919 */ /* 0x000eaa0000002200 */
[----:B------:R-:W0:Y:S08]  /*0060*/  S2UR UR4, SR_CTAID.X ;  /* 0x00000000000479c3 */ /* 0x000e300000002500 */
[----:B------:R-:W2:Y:S08]  /*0070*/  S2UR UR5, SR_CTAID.Y ;  /* 0x00000000000579c3 */ /* 0x000eb00000002600 */
[----:B------:R-:W2:Y:S01]  /*0080*/  LDC R2, c[0x0][0x364] ;  /* 0x0000d900ff027b82 */ /* 0x000ea20000000800 */
[----:B0-----:R-:W-:-:S04]  /*0090*/  IMAD R0, R3, UR4, R0 ;  /* 0x0000000403007c24 */ /* 0x001fc8000f8e0200 */
[----:B------:R-:W-:Y:S02]  /*00a0*/  VIADD R8, R0, 0x20 ;  /* 0x0000002000087836 */ /* 0x000fe40000000000 */
[----:B--2---:R-:W-:Y:S01]  /*00b0*/  IMAD R9, R2, UR5, R9 ;  /* 0x0000000502097c24 */ /* 0x004fe2000f8e0209 */
[----:B------:R-:W0:Y:S04]  /*00c0*/  LDCU.64 UR4, c[0x0][0x358] ;  /* 0x00006b00ff0477ac */ /* 0x000e280008000a00 */
[----:B------:R-:W-:Y:S02]  /*00d0*/  VIMNMX R2, PT, PT, R0, R9, !PT ;  /* 0x0000000900027248 */ /* 0x000fe40007fe0100 */
[----:B------:R-:W-:Y:S02]  /*00e0*/  VIADDMNMX R3, R9, 0x20, R8, !PT ;  /* 0x0000002009037846 */ /* 0x000fe40007800108 */
[----:B-1----:R-:W-:-:S02]  /*00f0*/  ISETP.GE.AND P0, PT, R2, UR6, PT ;  /* 0x0000000602007c0c */ /* 0x002fc4000bf06270 */
[----:B------:R-:W-:-:S11]  /*0100*/  ISETP.GE.AND P1, PT, R3, UR6, PT ;  /* 0x0000000603007c0c */ /* 0x000fd6000bf26270 */
[----:B0-----:R-:W-:Y:S05]  /*0110*/  @P0 BRA `(.L_x_1) ;  /* 0x0000000000340947 */ /* 0x001fea0003800000 */
[----:B------:R-:W0:Y:S01]  /*0120*/  LDC R11, c[0x0][0x388] ;  /* 0x0000e200ff0b7b82 */ /* 0x000e220000000800 */
[----:B------:R-:W-:-:S07]  /*0130*/  IMAD R3, R0, UR6, R9 ;  /* 0x0000000600037c24 */ /* 0x000fce000f8e0209 */
[----:B------:R-:W1:Y:S01]  /*0140*/  LDC.64 R6, c[0x0][0x380] ;  /* 0x0000e000ff067b82 */ /* 0x000e620000000a00 */
[----:B0-----:R-:W-:Y:S02]  /*0150*/  IMAD R5, R0, UR6, R11 ;  /* 0x0000000600057c24 */ /* 0x001fe4000f8e020b */
[----:B------:R-:W-:Y:S02]  /*0160*/  IMAD R11, R11, UR6, R9 ;  /* 0x000000060b0b7c24 */ /* 0x000fe4000f8e0209 */
[----:B-1----:R-:W-:-:S04]  /*0170*/  IMAD.WIDE R2, R3, 0x4, R6 ;  /* 0x0000000403027825 */ /* 0x002fc800078e0206 */
[--C-:B------:R-:W-:Y:S01]  /*0180*/  IMAD.WIDE R4, R5, 0x4, R6.reuse ;  /* 0x0000000405047825 */ /* 0x100fe200078e0206 */
[----:B------:R-:W2:Y:S03]  /*0190*/  LDG.E R0, desc[UR4][R2.64] ;  /* 0x0000000402007981 */ /* 0x000ea6000c1e1900 */
[----:B------:R-:W-:Y:S02]  /*01a0*/  IMAD.WIDE R6, R11, 0x4, R6 ;  /* 0x000000040b067825 */ /* 0x000fe400078e0206 */
[----:B------:R-:W2:Y:S04]  /*01b0*/  LDG.E R5, desc[UR4][R4.64] ;  /* 0x0000000404057981 */ /* 0x000ea8000c1e1900 */
[----:B------:R-:W2:Y:S02]  /*01c0*/  LDG.E R6, desc[UR4][R6.64] ;  /* 0x0000000406067981 */ /* 0x000ea4000c1e1900 */
[----:B--2---:R-:W-:-:S05]  /*01d0*/  VIADDMNMX R11, R6, R5, R0, PT ;  /* 0x00000005060b7246 */ /* 0x004fca0003800100 */
[----:B------:R0:W-:Y:S02]  /*01e0*/  STG.E desc[UR4][R2.64], R11 ;  /* 0x0000000b02007986 */ /* 0x0001e4000c101904 */
.L_x_1:
[----:B------:R-:W-:Y:S05]  /*01f0*/  BSYNC.RECONVERGENT B0 ;  /* 0x0000000000007941 */ /* 0x000fea0003800200 */
.L_x_0:
[----:B------:R-:W-:Y:S05]  /*0200*/  @P1 EXIT ;  /* 0x000000000000194d */ /* 0x000fea0003800000 */
[----:B0-----:R-:W0:Y:S01]  /*0210*/  LDC R3, c[0x0][0x388] ;  /* 0x0000e200ff037b82 */ /* 0x001e220000000800 */
[----:B------:R-:W1:Y:S01]  /*0220*/  LDCU.64 UR8, c[0x0][0x380] ;  /* 0x00007000ff0877ac */ /* 0x000e620008000a00 */
[----:B------:R-:W-:-:S05]  /*0230*/  IMAD R8, R8, UR6, RZ ;  /* 0x0000000608087c24 */ /* 0x000fca000f8e02ff */
[----:B------:R-:W-:Y:S01]  /*0240*/  IADD3 R7, P1, PT, R9, R8, RZ ;  /* 0x0000000809077210 */ /* 0x000fe20007f3e0ff */
[----:B------:R-:W2:Y:S01]  /*0250*/  LDC.64 R4, c[0x0][0x380] ;  /* 0x0000e000ff047b82 */ /* 0x000ea20000000a00 */
[----:B0-----:R-:W-:Y:S02]  /*0260*/  IMAD R0, R3, UR6, RZ ;  /* 0x0000000603007c24 */ /* 0x001fe4000f8e02ff */
[C---:B------:R-:W-:Y:S01]  /*0270*/  IMAD.IADD R3, R8.reuse, 0x1, R3 ;  /* 0x0000000108037824 */ /* 0x040fe200078e0203 */
[----:B------:R-:W-:Y:S02]  /*0280*/  LEA.HI.X.SX32 R8, R8, RZ, 0x1, P1 ;  /* 0x000000ff08087211 */ /* 0x000fe400008f0eff */
[----:B------:R-:W-:Y:S02]  /*0290*/  IADD3 R9, P0, PT, R9, R0, RZ ;  /* 0x0000000009097210 */ /* 0x000fe40007f1e0ff */
[----:B-1----:R-:W-:Y:S01]  /*02a0*/  LEA R2, P1, R7, UR8, 0x2 ;  /* 0x0000000807027c11 */ /* 0x002fe2000f8210ff */
[----:B--2---:R-:W-:Y:S01]  /*02b0*/  IMAD.WIDE R4, R3, 0x4, R4 ;  /* 0x0000000403047825 */ /* 0x004fe200078e0204 */
[----:B------:R-:W-:-:S02]  /*02c0*/  LEA.HI.X.SX32 R0, R0, RZ, 0x1, P0 ;  /* 0x000000ff00007211 */ /* 0x000fc400000f0eff */
[----:B------:R-:W-:Y:S02]  /*02d0*/  LEA R6, P0, R9, UR8, 0x2 ;  /* 0x0000000809067c11 */ /* 0x000fe4000f8010ff */
[----:B------:R-:W-:Y:S01]  /*02e0*/  LEA.HI.X R3, R7, UR9, R8, 0x2, P1 ;  /* 0x0000000907037c11 */ /* 0x000fe200088f1408 */
[----:B------:R-:W2:Y:S01]  /*02f0*/  LDG.E R5, desc[UR4][R4.64] ;  /* 0x0000000404057981 */ /* 0x000ea2000c1e1900 */
[----:B------:R-:W-:-:S03]  /*0300*/  LEA.HI.X R7, R9, UR9, R0, 0x2, P0 ;  /* 0x0000000909077c11 */ /* 0x000fc600080f1400 */
[----:B------:R-:W2:Y:S04]  /*0310*/  LDG.E R0, desc[UR4][R2.64+0x80] ;  /* 0x0000800402007981 */ /* 0x000ea8000c1e1900 */
[----:B------:R-:W2:Y:S02]  /*0320*/  LDG.E R6, desc[UR4][R6.64+0x80] ;  /* 0x0000800406067981 */ /* 0x000ea4000c1e1900 */
[----:B--2---:R-:W-:-:S05]  /*0330*/  VIADDMNMX R9, R6, R5, R0, PT ;  /* 0x0000000506097246 */ /* 0x004fca0003800100 */
[----:B------:R-:W-:Y:S01]  /*0340*/  STG.E desc[UR4][R2.64+0x80], R9 ;  /* 0x0000800902007986 */ /* 0x000fe2000c101904 */
[----:B------:R-:W-:Y:S05]  /*0350*/  EXIT ;  /* 0x000000000000794d */ /* 0x000fea0003800000 */
.L_x_2:
[----:B------:R-:W-:-:S00]  /*0360*/  BRA `(.L_x_2) ;  /* 0xfffffffc00fc7947 */ /* 0x000fc0000383ffff */
[----:B------:R-:W-:-:S00]  /*0370*/  NOP ;  /* 0x0000000000007918 */ /* 0x000fc00000000000 */
        /* <DEDUP_REMOVED lines=8> */
.L_x_3:


//--------------------- .nv.shared.reserved.0     --------------------------
	.section	.nv.shared.reserved.0,"aw",@nobits
	.weak		__nv_reservedSMEM_offset_0_alias
	.size		__nv_reservedSMEM_offset_0_alias, 0, 64
	.other		__nv_reservedSMEM_offset_0_alias,@"STO_CUDA_RESERVED_SHARED STV_DEFAULT"
__nv_reservedSMEM_offset_0_alias:
	.zero		0
	.zero		64


//--------------------- .nv.constant0._Z12APSP_kernel1Piii --------------------------
	.section	.nv.constant0._Z12APSP_kernel1Piii,"a",@progbits
	.sectionflags	@""
	.align	4
.nv.constant0._Z12APSP_kernel1Piii:
	.zero		912


//--------------------- SYMBOLS --------------------------

	.type		.nv.reservedSmem.offset0,@object
	.size		.nv.reservedSmem.offset0,0x4
